//
// Generated by NVIDIA NVVM Compiler
//
// Compiler Build ID: CL-36424714
// Cuda compilation tools, release 13.0, V13.0.88
// Based on NVVM 20.0.0
//

.version 9.0
.target sm_100
.address_size 64

	// .globl	_Z6kernelPfPiS0_
.extern .func  (.param .b32 func_retval0) vprintf
(
	.param .b64 vprintf_param_0,
	.param .b64 vprintf_param_1
)
;
.global .align 1 .b8 $str[9] = {37, 100, 44, 37, 108, 108, 100, 10};

.visible .entry _Z6kernelPfPiS0_(
	.param .u64 .ptr .align 1 _Z6kernelPfPiS0__param_0,
	.param .u64 .ptr .align 1 _Z6kernelPfPiS0__param_1,
	.param .u64 .ptr .align 1 _Z6kernelPfPiS0__param_2
)
{
	.reg .b32 	%r<7>;
	.reg .b32 	%f<3>;
	.reg .b64 	%rd<13>;

	ld.param.u64 	%rd1, [_Z6kernelPfPiS0__param_0];
	ld.param.u64 	%rd2, [_Z6kernelPfPiS0__param_1];
	ld.param.u64 	%rd3, [_Z6kernelPfPiS0__param_2];
	cvta.to.global.u64 	%rd4, %rd1;
	cvta.to.global.u64 	%rd5, %rd2;
	cvta.to.global.u64 	%rd6, %rd3;
	mov.u32 	%r1, %ctaid.x;
	mov.u32 	%r2, %ntid.x;
	mov.u32 	%r3, %tid.x;
	mad.lo.s32 	%r4, %r1, %r2, %r3;
	mul.wide.s32 	%rd7, %r4, 4;
	add.s64 	%rd8, %rd6, %rd7;
	ld.global.u32 	%r5, [%rd8];
	mul.wide.s32 	%rd9, %r5, 4;
	add.s64 	%rd10, %rd5, %rd9;
	ld.global.u32 	%r6, [%rd10];
	mul.wide.s32 	%rd11, %r6, 4;
	add.s64 	%rd12, %rd4, %rd11;
	ld.global.f32 	%f1, [%rd12];
	mul.f32 	%f2, %f1, 0f40A00000;
	st.global.f32 	[%rd12], %f2;
	ret;

}
	// .globl	_Z8p_kernelPfPiS0_
.visible .entry _Z8p_kernelPfPiS0_(
	.param .u64 .ptr .align 1 _Z8p_kernelPfPiS0__param_0,
	.param .u64 .ptr .align 1 _Z8p_kernelPfPiS0__param_1,
	.param .u64 .ptr .align 1 _Z8p_kernelPfPiS0__param_2
)
{
	.local .align 16 .b8 	__local_depot1[16];
	.reg .b64 	%SP;
	.reg .b64 	%SPL;
	.reg .b32 	%r<10>;
	.reg .b32 	%f<3>;
	.reg .b64 	%rd<19>;

	mov.u64 	%SPL, __local_depot1;
	cvta.local.u64 	%SP, %SPL;
	ld.param.u64 	%rd1, [_Z8p_kernelPfPiS0__param_0];
	ld.param.u64 	%rd2, [_Z8p_kernelPfPiS0__param_1];
	ld.param.u64 	%rd3, [_Z8p_kernelPfPiS0__param_2];
	cvta.to.global.u64 	%rd4, %rd1;
	cvta.to.global.u64 	%rd5, %rd2;
	cvta.to.global.u64 	%rd6, %rd3;
	add.u64 	%rd7, %SP, 0;
	add.u64 	%rd8, %SPL, 0;
	mov.u32 	%r1, %ctaid.x;
	mov.u32 	%r2, %ntid.x;
	mov.u32 	%r3, %tid.x;
	mad.lo.s32 	%r4, %r1, %r2, %r3;
	mul.wide.s32 	%rd9, %r4, 4;
	add.s64 	%rd10, %rd6, %rd9;
	ld.global.u32 	%r5, [%rd10];
	mul.wide.s32 	%rd11, %r5, 4;
	add.s64 	%rd12, %rd5, %rd11;
	ld.global.u32 	%r6, [%rd12];
	mul.wide.s32 	%rd13, %r6, 4;
	add.s64 	%rd14, %rd4, %rd13;
	ld.global.f32 	%f1, [%rd14];
	mul.f32 	%f2, %f1, 0f40A00000;
	st.global.f32 	[%rd14], %f2;
	ld.global.u32 	%r7, [%rd12];
	mul.wide.s32 	%rd15, %r7, 4;
	add.s64 	%rd16, %rd1, %rd15;
	st.local.u32 	[%rd8], %r4;
	st.local.u64 	[%rd8+8], %rd16;
	mov.u64 	%rd17, $str;
	cvta.global.u64 	%rd18, %rd17;
	{ // callseq 0, 0
	.param .b64 param0;
	st.param.b64 	[param0], %rd18;
	.param .b64 param1;
	st.param.b64 	[param1], %rd7;
	.param .b32 retval0;
	call.uni (retval0), 
	vprintf, 
	(
	param0, 
	param1
	);
	ld.param.b32 	%r8, [retval0];
	} // callseq 0
	ret;

}


// ===== COMPILED SASS (sm_100) =====

	.target	sm_100

	.elftype	@"ET_EXEC"


//--------------------- .note.nv.tkinfo           --------------------------
	.section	.note.nv.tkinfo,"",@"SHT_NOTE"
	.sectionflags	@"SHF_NOTE_NV_TKINFO"
	.tkinfo
        /*0018*/ 	.word	0x00000002
        /*0030*/ 	.string	""
        /*0030*/ 	.string	"ptxas"
        /*0030*/ 	.string	"Cuda compilation tools, release 13.0, V13.0.88"
        /*0030*/ 	.string	"Build cuda_13.0.r13.0/compiler.36424714_0"
        /*0030*/ 	.string	"-arch sm_100 -m 64 "



//--------------------- .note.nv.cuinfo           --------------------------
	.section	.note.nv.cuinfo,"",@"SHT_NOTE"
	.sectionflags	@"SHF_NOTE_NV_CUINFO"
        /*0018*/ 	.short	0x0002
        /*001a*/ 	.short	0x0064
        /*001c*/ 	.short	0x0082
	.zero		2


//--------------------- .nv.info                  --------------------------
	.section	.nv.info,"",@"SHT_CUDA_INFO"
	.align	4


	//----- nvinfo : EIATTR_REGCOUNT
	.align		4
        /*0000*/ 	.byte	0x04, 0x2f
        /*0002*/ 	.short	(.L_2 - .L_1)
	.align		4
.L_1:
        /*0004*/ 	.word	index@(_Z6kernelPfPiS0_)
        /*0008*/ 	.word	0x0000000c


	//----- nvinfo : EIATTR_FRAME_SIZE
	.align		4
.L_2:
        /*000c*/ 	.byte	0x04, 0x11
        /*000e*/ 	.short	(.L_4 - .L_3)
	.align		4
.L_3:
        /*0010*/ 	.word	index@(_Z6kernelPfPiS0_)
        /*0014*/ 	.word	0x00000000


	//----- nvinfo : EIATTR_REGCOUNT
	.align		4
.L_4:
        /*0018*/ 	.byte	0x04, 0x2f
        /*001a*/ 	.short	(.L_6 - .L_5)
	.align		4
.L_5:
        /*001c*/ 	.word	index@(_Z8p_kernelPfPiS0_)
        /*0020*/ 	.word	0x00000018


	//----- nvinfo : EIATTR_FRAME_SIZE
	.align		4
.L_6:
        /*0024*/ 	.byte	0x04, 0x11
        /*0026*/ 	.short	(.L_8 - .L_7)
	.align		4
.L_7:
        /*0028*/ 	.word	index@(_Z8p_kernelPfPiS0_)
        /*002c*/ 	.word	0x00000010


	//----- nvinfo : EIATTR_MIN_STACK_SIZE
	.align		4
.L_8:
        /*0030*/ 	.byte	0x04, 0x12
        /*0032*/ 	.short	(.L_10 - .L_9)
	.align		4
.L_9:
        /*0034*/ 	.word	index@(_Z8p_kernelPfPiS0_)
        /*0038*/ 	.word	0x00000010


	//----- nvinfo : EIATTR_MIN_STACK_SIZE
	.align		4
.L_10:
        /*003c*/ 	.byte	0x04, 0x12
        /*003e*/ 	.short	(.L_12 - .L_11)
	.align		4
.L_11:
        /*0040*/ 	.word	index@(_Z6kernelPfPiS0_)
        /*0044*/ 	.word	0x00000000
.L_12:


//--------------------- .nv.compat                --------------------------
	.section	.nv.compat,"",@"SHT_CUDA_COMPAT_INFO"
	.align	4
        /*0000*/ 	.byte	0x02, 0x09, 0x00, 0x00, 0x02, 0x02, 0x01, 0x00, 0x02, 0x05, 0x05, 0x00, 0x03, 0x07, 0x01, 0x01
        /*0010*/ 	.byte	0x02, 0x03, 0x00, 0x00, 0x02, 0x06, 0x01, 0x00, 0x04, 0x0b, 0x08, 0x00, 0x09, 0x00, 0x00, 0x00
        /*0020*/ 	.byte	0x00, 0x00, 0x00, 0x00


//--------------------- .nv.info._Z8p_kernelPfPiS0_ --------------------------
	.section	.nv.info._Z8p_kernelPfPiS0_,"",@"SHT_CUDA_INFO"
	.sectionflags	@""
	.align	4


	//----- nvinfo : EIATTR_CUDA_API_VERSION
	.align		4
        /*0000*/ 	.byte	0x04, 0x37
        /*0002*/ 	.short	(.L_14 - .L_13)
.L_13:
        /*0004*/ 	.word	0x00000082


	//----- nvinfo : EIATTR_KPARAM_INFO
	.align		4
.L_14:
        /*0008*/ 	.byte	0x04, 0x17
        /*000a*/ 	.short	(.L_16 - .L_15)
.L_15:
        /*000c*/ 	.word	0x00000000
        /*0010*/ 	.short	0x0002
        /*0012*/ 	.short	0x0010
        /*0014*/ 	.byte	0x00, 0xf5, 0x21, 0x00


	//----- nvinfo : EIATTR_KPARAM_INFO
	.align		4
.L_16:
        /*0018*/ 	.byte	0x04, 0x17
        /*001a*/ 	.short	(.L_18 - .L_17)
.L_17:
        /*001c*/ 	.word	0x00000000
        /*0020*/ 	.short	0x0001
        /*0022*/ 	.short	0x0008
        /*0024*/ 	.byte	0x00, 0xf5, 0x21, 0x00


	//----- nvinfo : EIATTR_KPARAM_INFO
	.align		4
.L_18:
        /*0028*/ 	.byte	0x04, 0x17
        /*002a*/ 	.short	(.L_20 - .L_19)
.L_19:
        /*002c*/ 	.word	0x00000000
        /*0030*/ 	.short	0x0000
        /*0032*/ 	.short	0x0000
        /*0034*/ 	.byte	0x00, 0xf5, 0x21, 0x00


	//----- nvinfo : EIATTR_SPARSE_MMA_MASK
	.align		4
.L_20:
        /*0038*/ 	.byte	0x03, 0x50
        /*003a*/ 	.short	0x0000


	//----- nvinfo : EIATTR_MAXREG_COUNT
	.align		4
        /*003c*/ 	.byte	0x03, 0x1b
        /*003e*/ 	.short	0x00ff


	//----- nvinfo : EIATTR_EXTERNS
	.align		4
        /*0040*/ 	.byte	0x04, 0x0f
        /*0042*/ 	.short	(.L_22 - .L_21)


	//   ....[0]....
	.align		4
.L_21:
        /*0044*/ 	.word	index@(vprintf)


	//----- nvinfo : EIATTR_MERCURY_ISA_VERSION
	.align		4
.L_22:
        /*0048*/ 	.byte	0x03, 0x5f
        /*004a*/ 	.short	0x0101


	//----- nvinfo : EIATTR_VRC_CTA_INIT_COUNT
	.align		4
        /*004c*/ 	.byte	0x02, 0x4a
	.zero		1
	.zero		1


	//----- nvinfo : EIATTR_SYSCALL_OFFSETS
	.align		4
        /*0050*/ 	.byte	0x04, 0x46
        /*0052*/ 	.short	(.L_24 - .L_23)


	//   ....[0]....
.L_23:
        /*0054*/ 	.word	0x00000200


	//----- nvinfo : EIATTR_EXIT_INSTR_OFFSETS
	.align		4
.L_24:
        /*0058*/ 	.byte	0x04, 0x1c
        /*005a*/ 	.short	(.L_26 - .L_25)


	//   ....[0]....
.L_25:
        /*005c*/ 	.word	0x00000210


	//----- nvinfo : EIATTR_CBANK_PARAM_SIZE
	.align		4
.L_26:
        /*0060*/ 	.byte	0x03, 0x19
        /*0062*/ 	.short	0x0018


	//----- nvinfo : EIATTR_PARAM_CBANK
	.align		4
        /*0064*/ 	.byte	0x04, 0x0a
        /*0066*/ 	.short	(.L_28 - .L_27)
	.align		4
.L_27:
        /*0068*/ 	.word	index@(.nv.constant0._Z8p_kernelPfPiS0_)
        /*006c*/ 	.short	0x0380
        /*006e*/ 	.short	0x0018


	//----- nvinfo : EIATTR_SW_WAR
	.align		4
.L_28:
        /*0070*/ 	.byte	0x04, 0x36
        /*0072*/ 	.short	(.L_30 - .L_29)
.L_29:
        /*0074*/ 	.word	0x00000008
.L_30:


//--------------------- .nv.info._Z6kernelPfPiS0_ --------------------------
	.section	.nv.info._Z6kernelPfPiS0_,"",@"SHT_CUDA_INFO"
	.sectionflags	@""
	.align	4


	//----- nvinfo : EIATTR_CUDA_API_VERSION
	.align		4
        /*0000*/ 	.byte	0x04, 0x37
        /*0002*/ 	.short	(.L_32 - .L_31)
.L_31:
        /*0004*/ 	.word	0x00000082


	//----- nvinfo : EIATTR_KPARAM_INFO
	.align		4
.L_32:
        /*0008*/ 	.byte	0x04, 0x17
        /*000a*/ 	.short	(.L_34 - .L_33)
.L_33:
        /*000c*/ 	.word	0x00000000
        /*0010*/ 	.short	0x0002
        /*0012*/ 	.short	0x0010
        /*0014*/ 	.byte	0x00, 0xf5, 0x21, 0x00


	//----- nvinfo : EIATTR_KPARAM_INFO
	.align		4
.L_34:
        /*0018*/ 	.byte	0x04, 0x17
        /*001a*/ 	.short	(.L_36 - .L_35)
.L_35:
        /*001c*/ 	.word	0x00000000
        /*0020*/ 	.short	0x0001
        /*0022*/ 	.short	0x0008
        /*0024*/ 	.byte	0x00, 0xf5, 0x21, 0x00


	//----- nvinfo : EIATTR_KPARAM_INFO
	.align		4
.L_36:
        /*0028*/ 	.byte	0x04, 0x17
        /*002a*/ 	.short	(.L_38 - .L_37)
.L_37:
        /*002c*/ 	.word	0x00000000
        /*0030*/ 	.short	0x0000
        /*0032*/ 	.short	0x0000
        /*0034*/ 	.byte	0x00, 0xf5, 0x21, 0x00


	//----- nvinfo : EIATTR_SPARSE_MMA_MASK
	.align		4
.L_38:
        /*0038*/ 	.byte	0x03, 0x50
        /*003a*/ 	.short	0x0000


	//----- nvinfo : EIATTR_MAXREG_COUNT
	.align		4
        /*003c*/ 	.byte	0x03, 0x1b
        /*003e*/ 	.short	0x00ff


	//----- nvinfo : EIATTR_MERCURY_ISA_VERSION
	.align		4
        /*0040*/ 	.byte	0x03, 0x5f
        /*0042*/ 	.short	0x0101


	//----- nvinfo : EIATTR_VRC_CTA_INIT_COUNT
	.align		4
        /*0044*/ 	.byte	0x02, 0x4a
	.zero		1
	.zero		1


	//----- nvinfo : EIATTR_EXIT_INSTR_OFFSETS
	.align		4
        /*0048*/ 	.byte	0x04, 0x1c
        /*004a*/ 	.short	(.L_40 - .L_39)


	//   ....[0]....
.L_39:
        /*004c*/ 	.word	0x00000110


	//----- nvinfo : EIATTR_CBANK_PARAM_SIZE
	.align		4
.L_40:
        /*0050*/ 	.byte	0x03, 0x19
        /*0052*/ 	.short	0x0018


	//----- nvinfo : EIATTR_PARAM_CBANK
	.align		4
        /*0054*/ 	.byte	0x04, 0x0a
        /*0056*/ 	.short	(.L_42 - .L_41)
	.align		4
.L_41:
        /*0058*/ 	.word	index@(.nv.constant0._Z6kernelPfPiS0_)
        /*005c*/ 	.short	0x0380
        /*005e*/ 	.short	0x0018


	//----- nvinfo : EIATTR_SW_WAR
	.align		4
.L_42:
        /*0060*/ 	.byte	0x04, 0x36
        /*0062*/ 	.short	(.L_44 - .L_43)
.L_43:
        /*0064*/ 	.word	0x00000008
.L_44:


//--------------------- .nv.callgraph             --------------------------
	.section	.nv.callgraph,"",@"SHT_CUDA_CALLGRAPH"
	.align	4
	.sectionentsize	8
	.align		4
        /*0000*/ 	.word	0x00000000
	.align		4
        /*0004*/ 	.word	0xffffffff
	.align		4
        /*0008*/ 	.word	index@(_Z8p_kernelPfPiS0_)
	.align		4
        /*000c*/ 	.word	index@(vprintf)
	.align		4
        /*0010*/ 	.word	0x00000000
	.align		4
        /*0014*/ 	.word	0xfffffffe
	.align		4
        /*0018*/ 	.word	0x00000000
	.align		4
        /*001c*/ 	.word	0xfffffffd
	.align		4
        /*0020*/ 	.word	0x00000000
	.align		4
        /*0024*/ 	.word	0xfffffffc


//--------------------- .nv.constant4             --------------------------
	.section	.nv.constant4,"a",@progbits
	.align	8
	.align		8
.nv.constant4:
        /*0000*/ 	.dword	vprintf
	.align		8
        /*0008*/ 	.dword	$str


//--------------------- .text._Z8p_kernelPfPiS0_  --------------------------
	.section	.text._Z8p_kernelPfPiS0_,"ax",@progbits
	.align	128
        .global         _Z8p_kernelPfPiS0_
        .type           _Z8p_kernelPfPiS0_,@function
        .size           _Z8p_kernelPfPiS0_,(.L_x_3 - _Z8p_kernelPfPiS0_)
        .other          _Z8p_kernelPfPiS0_,@"STO_CUDA_ENTRY STV_DEFAULT"
_Z8p_kernelPfPiS0_:
.text._Z8p_kernelPfPiS0_:
[----:B------:R-:W0:Y:S01]  /*0000*/  LDC R1, c[0x0][0x37c] ;  /* 0x0000df00ff017b82 */ /* 0x000e220000000800 */
[----:B------:R-:W1:Y:S01]  /*0010*/  S2R R3, SR_TID.X ;  /* 0x0000000000037919 */ /* 0x000e620000002100 */
[----:B------:R-:W2:Y:S06]  /*0020*/  LDCU UR6, c[0x0][0x2fc] ;  /* 0x00005f80ff0677ac */ /* 0x000eac0008000800 */
[----:B------:R-:W1:Y:S01]  /*0030*/  S2UR UR7, SR_CTAID.X ;  /* 0x00000000000779c3 */ /* 0x000e620000002500 */
[----:B0-----:R-:W-:Y:S01]  /*0040*/  IADD3 R1, PT, PT, R1, -0x10, RZ ;  /* 0xfffffff001017810 */ /* 0x001fe20007ffe0ff */
[----:B------:R-:W0:Y:S06]  /*0050*/  LDCU.64 UR4, c[0x0][0x358] ;  /* 0x00006b00ff0477ac */ /* 0x000e2c0008000a00 */
[----:B------:R-:W3:Y:S08]  /*0060*/  LDC.64 R6, c[0x0][0x390] ;  /* 0x0000e400ff067b82 */ /* 0x000ef00000000a00 */
[----:B------:R-:W4:Y:S01]  /*0070*/  LDC.64 R10, c[0x0][0x380] ;  /* 0x0000e000ff0a7b82 */ /* 0x000f220000000a00 */
[----:B------:R-:W-:Y:S01]  /*0080*/  MOV R12, 0x0 ;  /* 0x00000000000c7802 */ /* 0x000fe20000000f00 */
[----:B------:R-:W5:Y:S06]  /*0090*/  LDCU.64 UR8, c[0x4][0x8] ;  /* 0x01000100ff0877ac */ /* 0x000f6c0008000a00 */
[----:B------:R-:W1:Y:S02]  /*00a0*/  LDC R0, c[0x0][0x360] ;  /* 0x0000d800ff007b82 */ /* 0x000e640000000800 */
[----:B-1----:R-:W-:-:S06]  /*00b0*/  IMAD R0, R0, UR7, R3 ;  /* 0x0000000700007c24 */ /* 0x002fcc000f8e0203 */
[----:B------:R-:W1:Y:S01]  /*00c0*/  LDC.64 R2, c[0x0][0x388] ;  /* 0x0000e200ff027b82 */ /* 0x000e620000000a00 */
[----:B---3--:R-:W-:-:S06]  /*00d0*/  IMAD.WIDE R6, R0, 0x4, R6 ;  /* 0x0000000400067825 */ /* 0x008fcc00078e0206 */
[----:B0-----:R-:W1:Y:S02]  /*00e0*/  LDG.E R7, desc[UR4][R6.64] ;  /* 0x0000000406077981 */ /* 0x001e64000c1e1900 */
[----:B-1----:R-:W-:-:S05]  /*00f0*/  IMAD.WIDE R2, R7, 0x4, R2 ;  /* 0x0000000407027825 */ /* 0x002fca00078e0202 */
[----:B------:R-:W4:Y:S02]  /*0100*/  LDG.E R9, desc[UR4][R2.64] ;  /* 0x0000000402097981 */ /* 0x000f24000c1e1900 */
[----:B----4-:R-:W-:-:S05]  /*0110*/  IMAD.WIDE R8, R9, 0x4, R10 ;  /* 0x0000000409087825 */ /* 0x010fca00078e020a */
[----:B------:R-:W3:Y:S02]  /*0120*/  LDG.E R5, desc[UR4][R8.64] ;  /* 0x0000000408057981 */ /* 0x000ee4000c1e1900 */
[----:B---3--:R-:W-:-:S05]  /*0130*/  FMUL R5, R5, 5 ;  /* 0x40a0000005057820 */ /* 0x008fca0000400000 */
[----:B------:R0:W-:Y:S04]  /*0140*/  STG.E desc[UR4][R8.64], R5 ;  /* 0x0000000508007986 */ /* 0x0001e8000c101904 */
[----:B------:R-:W3:Y:S01]  /*0150*/  LDG.E R13, desc[UR4][R2.64] ;  /* 0x00000004020d7981 */ /* 0x000ee2000c1e1900 */
[----:B------:R-:W1:Y:S01]  /*0160*/  LDCU UR4, c[0x0][0x2f8] ;  /* 0x00005f00ff0477ac */ /* 0x000e620008000800 */
[----:B-----5:R-:W-:Y:S02]  /*0170*/  MOV R4, UR8 ;  /* 0x0000000800047c02 */ /* 0x020fe40008000f00 */
[----:B------:R4:W-:Y:S01]  /*0180*/  STL [R1], R0 ;  /* 0x0000000001007387 */ /* 0x0009e20000100800 */
[----:B0-----:R-:W-:Y:S02]  /*0190*/  MOV R5, UR9 ;  /* 0x0000000900057c02 */ /* 0x001fe40008000f00 */
[----:B-1----:R-:W-:-:S04]  /*01a0*/  IADD3 R6, P0, PT, R1, UR4, RZ ;  /* 0x0000000401067c10 */ /* 0x002fc8000ff1e0ff */
[----:B--2---:R-:W-:Y:S01]  /*01b0*/  IADD3.X R7, PT, PT, RZ, UR6, RZ, P0, !PT ;  /* 0x00000006ff077c10 */ /* 0x004fe200087fe4ff */
[----:B---3--:R-:W-:Y:S02]  /*01c0*/  IMAD.WIDE R10, R13, 0x4, R10 ;  /* 0x000000040d0a7825 */ /* 0x008fe400078e020a */
[----:B------:R-:W0:Y:S03]  /*01d0*/  LDC.64 R12, c[0x4][R12] ;  /* 0x010000000c0c7b82 */ /* 0x000e260000000a00 */
[----:B------:R4:W-:Y:S03]  /*01e0*/  STL.64 [R1+0x8], R10 ;  /* 0x0000080a01007387 */ /* 0x0009e60000100a00 */
[----:B------:R-:W-:-:S07]  /*01f0*/  LEPC R20, `(.L_x_0) ;  /* 0x000000001014794e */ /* 0x000fce0000000000 */
[----:B0---4-:R-:W-:Y:S05]  /*0200*/  CALL.ABS.NOINC R12 ;  /* 0x000000000c007343 */ /* 0x011fea0003c00000 */
.L_x_0:
[----:B------:R-:W-:Y:S05]  /*0210*/  EXIT ;  /* 0x000000000000794d */ /* 0x000fea0003800000 */
.L_x_1:
[----:B------:R-:W-:-:S00]  /*0220*/  BRA `(.L_x_1) ;  /* 0xfffffffc00fc7947 */ /* 0x000fc0000383ffff */
[----:B------:R-:W-:-:S00]  /*0230*/  NOP ;  /* 0x0000000000007918 */ /* 0x000fc00000000000 */
        /* <DEDUP_REMOVED lines=12> */
.L_x_3:


//--------------------- .text._Z6kernelPfPiS0_    --------------------------
	.section	.text._Z6kernelPfPiS0_,"ax",@progbits
	.align	128
        .global         _Z6kernelPfPiS0_
        .type           _Z6kernelPfPiS0_,@function
        .size           _Z6kernelPfPiS0_,(.L_x_4 - _Z6kernelPfPiS0_)
        .other          _Z6kernelPfPiS0_,@"STO_CUDA_ENTRY STV_DEFAULT"
_Z6kernelPfPiS0_:
.text._Z6kernelPfPiS0_:
[----:B------:R-:W-:Y:S01]  /*0000*/  LDC R1, c[0x0][0x37c] ;  /* 0x0000df00ff017b82 */ /* 0x000fe20000000800 */
[----:B------:R-:W0:Y:S07]  /*0010*/  S2R R0, SR_TID.X ;  /* 0x0000000000007919 */ /* 0x000e2e0000002100 */
[----:B------:R-:W0:Y:S01]  /*0020*/  S2UR UR6, SR_CTAID.X ;  /* 0x00000000000679c3 */ /* 0x000e220000002500 */
[----:B------:R-:W1:Y:S07]  /*0030*/  LDCU.64 UR4, c[0x0][0x358] ;  /* 0x00006b00ff0477ac */ /* 0x000e6e0008000a00 */
[----:B------:R-:W0:Y:S08]  /*0040*/  LDC R5, c[0x0][0x360] ;  /* 0x0000d800ff057b82 */ /* 0x000e300000000800 */
[----:B------:R-:W2:Y:S08]  /*0050*/  LDC.64 R2, c[0x0][0x390] ;  /* 0x0000e400ff027b82 */ /* 0x000eb00000000a00 */
[----:B------:R-:W3:Y:S01]  /*0060*/  LDC.64 R6, c[0x0][0x380] ;  /* 0x0000e000ff067b82 */ /* 0x000ee20000000a00 */
[----:B0-----:R-:W-:-:S04]  /*0070*/  IMAD R5, R5, UR6, R0 ;  /* 0x0000000605057c24 */ /* 0x001fc8000f8e0200 */
[----:B--2---:R-:W-:-:S03]  /*0080*/  IMAD.WIDE R2, R5, 0x4, R2 ;  /* 0x0000000405027825 */ /* 0x004fc600078e0202 */
[----:B------:R-:W0:Y:S03]  /*0090*/  LDC.64 R4, c[0x0][0x388] ;  /* 0x0000e200ff047b82 */ /* 0x000e260000000a00 */
[----:B-1----:R-:W0:Y:S02]  /*00a0*/  LDG.E R3, desc[UR4][R2.64] ;  /* 0x0000000402037981 */ /* 0x002e24000c1e1900 */
[----:B0-----:R-:W-:-:S06]  /*00b0*/  IMAD.WIDE R4, R3, 0x4, R4 ;  /* 0x0000000403047825 */ /* 0x001fcc00078e0204 */
[----:B------:R-:W3:Y:S02]  /*00c0*/  LDG.E R5, desc[UR4][R4.64] ;  /* 0x0000000404057981 */ /* 0x000ee4000c1e1900 */
[----:B---3--:R-:W-:-:S05]  /*00d0*/  IMAD.WIDE R6, R5, 0x4, R6 ;  /* 0x0000000405067825 */ /* 0x008fca00078e0206 */
[----:B------:R-:W2:Y:S02]  /*00e0*/  LDG.E R0, desc[UR4][R6.64] ;  /* 0x0000000406007981 */ /* 0x000ea4000c1e1900 */
[----:B--2---:R-:W-:-:S05]  /*00f0*/  FMUL R9, R0, 5 ;  /* 0x40a0000000097820 */ /* 0x004fca0000400000 */
[----:B------:R-:W-:Y:S01]  /*0100*/  STG.E desc[UR4][R6.64], R9 ;  /* 0x0000000906007986 */ /* 0x000fe2000c101904 */
[----:B------:R-:W-:Y:S05]  /*0110*/  EXIT ;  /* 0x000000000000794d */ /* 0x000fea0003800000 */
.L_x_2:
        /* <DEDUP_REMOVED lines=14> */
.L_x_4:


//--------------------- .nv.global.init           --------------------------
	.section	.nv.global.init,"aw",@progbits
.nv.global.init:
	.type		$str,@object
	.size		$str,(.L_0 - $str)
$str:
        /*0000*/ 	.byte	0x25, 0x64, 0x2c, 0x25, 0x6c, 0x6c, 0x64, 0x0a, 0x00
.L_0:


//--------------------- .nv.shared.reserved.0     --------------------------
	.section	.nv.shared.reserved.0,"aw",@nobits
	.weak		__nv_reservedSMEM_offset_0_alias
	.size		__nv_reservedSMEM_offset_0_alias, 0, 64
	.other		__nv_reservedSMEM_offset_0_alias,@"STO_CUDA_RESERVED_SHARED STV_DEFAULT"
__nv_reservedSMEM_offset_0_alias:
	.zero		0
	.zero		64


//--------------------- .nv.constant0._Z8p_kernelPfPiS0_ --------------------------
	.section	.nv.constant0._Z8p_kernelPfPiS0_,"a",@progbits
	.sectionflags	@""
	.align	4
.nv.constant0._Z8p_kernelPfPiS0_:
	.zero		920


//--------------------- .nv.constant0._Z6kernelPfPiS0_ --------------------------
	.section	.nv.constant0._Z6kernelPfPiS0_,"a",@progbits
	.sectionflags	@""
	.align	4
.nv.constant0._Z6kernelPfPiS0_:
	.zero		920


//--------------------- SYMBOLS --------------------------

	.type		.nv.reservedSmem.offset0,@object
	.size		.nv.reservedSmem.offset0,0x4
	.type		vprintf,@function
